	.headerflags	@"EF_CUDA_TEXMODE_UNIFIED EF_CUDA_64BIT_ADDRESS EF_CUDA_ACCELERATORS EF_CUDA_SM90 EF_CUDA_VIRTUAL_SM(EF_CUDA_SM90)"
	.elftype	@"ET_EXEC"


//--------------------- .nv.info                  --------------------------
	.section	.nv.info,"",@"SHT_CUDA_INFO"
	.align	4


	//----- nvinfo : EIATTR_REGCOUNT
	.align		4
        /*0000*/ 	.byte	0x04, 0x2f
        /*0002*/ 	.short	(.L_3 - .L_2)
	.align		4
.L_2:
        /*0004*/ 	.word	index@(triton_poi_fused__native_batch_norm_legit_no_training_relu_5)
        /*0008*/ 	.word	0x00000026


	//----- nvinfo : EIATTR_MIN_STACK_SIZE
	.align		4
.L_3:
        /*000c*/ 	.byte	0x04, 0x12
        /*000e*/ 	.short	(.L_5 - .L_4)
	.align		4
.L_4:
        /*0010*/ 	.word	index@(triton_poi_fused__native_batch_norm_legit_no_training_relu_5)
        /*0014*/ 	.word	0x00000000


	//----- nvinfo : EIATTR_FRAME_SIZE
	.align		4
.L_5:
        /*0018*/ 	.byte	0x04, 0x11
        /*001a*/ 	.short	(.L_7 - .L_6)
	.align		4
.L_6:
        /*001c*/ 	.word	index@(triton_poi_fused__native_batch_norm_legit_no_training_relu_5)
        /*0020*/ 	.word	0x00000000


	//----- nvinfo : EIATTR_MIN_STACK_SIZE
	.align		4
.L_7:
        /*0024*/ 	.byte	0x04, 0x12
        /*0026*/ 	.short	(.L_9 - .L_8)
	.align		4
.L_8:
        /*0028*/ 	.word	index@(triton_poi_fused__native_batch_norm_legit_no_training_relu_5)
        /*002c*/ 	.word	0x00000000
.L_9:


//--------------------- .nv.info.triton_poi_fused__native_batch_norm_legit_no_training_relu_5 --------------------------
	.section	.nv.info.triton_poi_fused__native_batch_norm_legit_no_training_relu_5,"",@"SHT_CUDA_INFO"
	.sectionflags	@""
	.align	4


	//----- nvinfo : EIATTR_CUDA_API_VERSION
	.align		4
        /*0000*/ 	.byte	0x04, 0x37
        /*0002*/ 	.short	(.L_11 - .L_10)
.L_10:
        /*0004*/ 	.word	0x0000007c


	//----- nvinfo : EIATTR_KPARAM_INFO
	.align		4
.L_11:
        /*0008*/ 	.byte	0x04, 0x17
        /*000a*/ 	.short	(.L_13 - .L_12)
.L_12:
        /*000c*/ 	.word	0x00000000
        /*0010*/ 	.short	0x0006
        /*0012*/ 	.short	0x0030
        /*0014*/ 	.byte	0x00, 0xf0, 0x11, 0x00


	//----- nvinfo : EIATTR_KPARAM_INFO
	.align		4
.L_13:
        /*0018*/ 	.byte	0x04, 0x17
        /*001a*/ 	.short	(.L_15 - .L_14)
.L_14:
        /*001c*/ 	.word	0x00000000
        /*0020*/ 	.short	0x0005
        /*0022*/ 	.short	0x0028
        /*0024*/ 	.byte	0x00, 0xf4, 0x21, 0x00


	//----- nvinfo : EIATTR_KPARAM_INFO
	.align		4
.L_15:
        /*0028*/ 	.byte	0x04, 0x17
        /*002a*/ 	.short	(.L_17 - .L_16)
.L_16:
        /*002c*/ 	.word	0x00000000
        /*0030*/ 	.short	0x0004
        /*0032*/ 	.short	0x0020
        /*0034*/ 	.byte	0x00, 0xf4, 0x21, 0x00


	//----- nvinfo : EIATTR_KPARAM_INFO
	.align		4
.L_17:
        /*0038*/ 	.byte	0x04, 0x17
        /*003a*/ 	.short	(.L_19 - .L_18)
.L_18:
        /*003c*/ 	.word	0x00000000
        /*0040*/ 	.short	0x0003
        /*0042*/ 	.short	0x0018
        /*0044*/ 	.byte	0x00, 0xf4, 0x21, 0x00


	//----- nvinfo : EIATTR_KPARAM_INFO
	.align		4
.L_19:
        /*0048*/ 	.byte	0x04, 0x17
        /*004a*/ 	.short	(.L_21 - .L_20)
.L_20:
        /*004c*/ 	.word	0x00000000
        /*0050*/ 	.short	0x0002
        /*0052*/ 	.short	0x0010
        /*0054*/ 	.byte	0x00, 0xf4, 0x21, 0x00


	//----- nvinfo : EIATTR_KPARAM_INFO
	.align		4
.L_21:
        /*0058*/ 	.byte	0x04, 0x17
        /*005a*/ 	.short	(.L_23 - .L_22)
.L_22:
        /*005c*/ 	.word	0x00000000
        /*0060*/ 	.short	0x0001
        /*0062*/ 	.short	0x0008
        /*0064*/ 	.byte	0x00, 0xf4, 0x21, 0x00


	//----- nvinfo : EIATTR_KPARAM_INFO
	.align		4
.L_23:
        /*0068*/ 	.byte	0x04, 0x17
        /*006a*/ 	.short	(.L_25 - .L_24)
.L_24:
        /*006c*/ 	.word	0x00000000
        /*0070*/ 	.short	0x0000
        /*0072*/ 	.short	0x0000
        /*0074*/ 	.byte	0x00, 0xf4, 0x21, 0x00


	//----- nvinfo : EIATTR_SPARSE_MMA_MASK
	.align		4
.L_25:
        /*0078*/ 	.byte	0x03, 0x50
        /*007a*/ 	.short	0x0000


	//----- nvinfo : EIATTR_MAXREG_COUNT
	.align		4
        /*007c*/ 	.byte	0x03, 0x1b
        /*007e*/ 	.short	0x00ff


	//----- nvinfo : EIATTR_EXIT_INSTR_OFFSETS
	.align		4
        /*0080*/ 	.byte	0x04, 0x1c
        /*0082*/ 	.short	(.L_27 - .L_26)


	//   ....[0]....
.L_26:
        /*0084*/ 	.word	0x00000a50


	//----- nvinfo : EIATTR_REQNTID
	.align		4
.L_27:
        /*0088*/ 	.byte	0x04, 0x10
        /*008a*/ 	.short	(.L_29 - .L_28)
.L_28:
        /*008c*/ 	.word	0x00000080
        /*0090*/ 	.word	0x00000001
        /*0094*/ 	.word	0x00000001


	//----- nvinfo : EIATTR_CBANK_PARAM_SIZE
	.align		4
.L_29:
        /*0098*/ 	.byte	0x03, 0x19
        /*009a*/ 	.short	0x0034


	//----- nvinfo : EIATTR_PARAM_CBANK
	.align		4
        /*009c*/ 	.byte	0x04, 0x0a
        /*009e*/ 	.short	(.L_31 - .L_30)
	.align		4
.L_30:
        /*00a0*/ 	.word	index@(.nv.constant0.triton_poi_fused__native_batch_norm_legit_no_training_relu_5)
        /*00a4*/ 	.short	0x0210
        /*00a6*/ 	.short	0x0034


	//----- nvinfo : EIATTR_SW_WAR
	.align		4
.L_31:
        /*00a8*/ 	.byte	0x04, 0x36
        /*00aa*/ 	.short	(.L_33 - .L_32)
.L_32:
        /*00ac*/ 	.word	0x00000008
.L_33:


//--------------------- .nv.callgraph             --------------------------
	.section	.nv.callgraph,"",@"SHT_CUDA_CALLGRAPH"
	.align	4
	.sectionentsize	8
	.align		4
        /*0000*/ 	.word	0x00000000
	.align		4
        /*0004*/ 	.word	0xffffffff
	.align		4
        /*0008*/ 	.word	0x00000000
	.align		4
        /*000c*/ 	.word	0xfffffffe
	.align		4
        /*0010*/ 	.word	0x00000000
	.align		4
        /*0014*/ 	.word	0xfffffffd
	.align		4
        /*0018*/ 	.word	0x00000000
	.align		4
        /*001c*/ 	.word	0xfffffffc


//--------------------- .nv.constant4             --------------------------
	.section	.nv.constant4,"a",@progbits
	.align	8
	.align		8
.nv.constant4:
        /*0000*/ 	.dword	_$_str
	.align		8
        /*0008*/ 	.dword	_$_str_$_2


//--------------------- .text.triton_poi_fused__native_batch_norm_legit_no_training_relu_5 --------------------------
	.section	.text.triton_poi_fused__native_batch_norm_legit_no_training_relu_5,"ax",@progbits
	.align	128
        .global         triton_poi_fused__native_batch_norm_legit_no_training_relu_5
        .type           triton_poi_fused__native_batch_norm_legit_no_training_relu_5,@function
        .size           triton_poi_fused__native_batch_norm_legit_no_training_relu_5,(.L_x_1 - triton_poi_fused__native_batch_norm_legit_no_training_relu_5)
        .other          triton_poi_fused__native_batch_norm_legit_no_training_relu_5,@"STO_CUDA_ENTRY STV_DEFAULT"
triton_poi_fused__native_batch_norm_legit_no_training_relu_5:
.text.triton_poi_fused__native_batch_norm_legit_no_training_relu_5:
[----:B------:R-:W-:Y:S01]  /*0000*/  LDC R1, c[0x0][0x28] ;  /* 0x00000a00ff017b82 */ /* 0x000fe20000000800 */
[----:B------:R-:W1:Y:S07]  /*0010*/  S2R R0, SR_TID.X ;  /* 0x0000000000007919 */ /* 0x000e6e0000002100 */
[----:B------:R-:W2:Y:S01]  /*0020*/  LDC.64 R16, c[0x0][0x220] ;  /* 0x00008800ff107b82 */ /* 0x000ea20000000a00 */
[----:B------:R-:W-:Y:S01]  /*0030*/  ULDC.64 UR4, c[0x0][0x208] ;  /* 0x0000820000047ab9 */ /* 0x000fe20000000a00 */
[----:B------:R-:W3:Y:S06]  /*0040*/  S2R R3, SR_CTAID.X ;  /* 0x0000000000037919 */ /* 0x000eec0000002500 */
[----:B------:R-:W4:Y:S08]  /*0050*/  LDC.64 R20, c[0x0][0x218] ;  /* 0x00008600ff147b82 */ /* 0x000f300000000a00 */
[----:B------:R-:W5:Y:S08]  /*0060*/  LDC.64 R22, c[0x0][0x210] ;  /* 0x00008400ff167b82 */ /* 0x000f700000000a00 */
[----:B------:R-:W5:Y:S01]  /*0070*/  LDC.64 R32, c[0x0][0x230] ;  /* 0x00008c00ff207b82 */ /* 0x000f620000000a00 */
[----:B-1----:R-:W-:-:S04]  /*0080*/  SHF.L.U32 R0, R0, 0x2, RZ ;  /* 0x0000000200007819 */ /* 0x002fc800000006ff */
[----:B------:R-:W-:-:S04]  /*0090*/  LOP3.LUT R0, R0, 0x1fc, RZ, 0xc0, !PT ;  /* 0x000001fc00007812 */ /* 0x000fc800078ec0ff */
[----:B---3--:R-:W-:-:S05]  /*00a0*/  LEA R2, R3, R0, 0xa ;  /* 0x0000000003027211 */ /* 0x008fca00078e50ff */
[----:B------:R-:W-:-:S05]  /*00b0*/  IMAD.HI R0, R2, 0x2aaaaaab, RZ ;  /* 0x2aaaaaab02007827 */ /* 0x000fca00078e02ff */
[----:B------:R-:W-:-:S04]  /*00c0*/  SHF.R.U32.HI R3, RZ, 0x1f, R0 ;  /* 0x0000001fff037819 */ /* 0x000fc80000011600 */
[----:B------:R-:W-:-:S05]  /*00d0*/  LEA.HI R3, R0, R3, RZ, 0x1d ;  /* 0x0000000300037211 */ /* 0x000fca00078fe8ff */
[----:B------:R-:W-:-:S04]  /*00e0*/  IMAD R19, R3, -0x30, R2 ;  /* 0xffffffd003137824 */ /* 0x000fc800078e0202 */
[----:B--2---:R-:W-:-:S06]  /*00f0*/  IMAD.WIDE R12, R19, 0x4, R16 ;  /* 0x00000004130c7825 */ /* 0x004fcc00078e0210 */
[----:B------:R-:W2:Y:S01]  /*0100*/  LDG.E.EL.128 R12, desc[UR4][R12.64] ;  /* 0x000000040c0c7981 */ /* 0x000ea2000c2e1d00 */
[----:B------:R-:W-:Y:S01]  /*0110*/  IADD3 R3, R2, 0x200, RZ ;  /* 0x0000020002037810 */ /* 0x000fe20007ffe0ff */
[----:B----4-:R-:W-:-:S04]  /*0120*/  IMAD.WIDE R8, R19, 0x4, R20 ;  /* 0x0000000413087825 */ /* 0x010fc800078e0214 */
[----:B------:R-:W-:Y:S02]  /*0130*/  IMAD.HI R0, R3, 0x2aaaaaab, RZ ;  /* 0x2aaaaaab03007827 */ /* 0x000fe400078e02ff */
[----:B------:R-:W3:Y:S02]  /*0140*/  LDG.E.EL.128 R8, desc[UR4][R8.64] ;  /* 0x0000000408087981 */ /* 0x000ee4000c2e1d00 */
[----:B-----5:R-:W-:Y:S01]  /*0150*/  IMAD.WIDE R22, R2, 0x4, R22 ;  /* 0x0000000402167825 */ /* 0x020fe200078e0216 */
[----:B------:R-:W-:-:S04]  /*0160*/  SHF.R.U32.HI R25, RZ, 0x1f, R0 ;  /* 0x0000001fff197819 */ /* 0x000fc80000011600 */
[----:B------:R-:W3:Y:S01]  /*0170*/  LDG.E.128 R4, desc[UR4][R22.64] ;  /* 0x0000000416047981 */ /* 0x000ee2000c1e1d00 */
[----:B------:R-:W-:-:S03]  /*0180*/  LEA.HI R0, R0, R25, RZ, 0x1d ;  /* 0x0000001900007211 */ /* 0x000fc600078fe8ff */
[----:B------:R1:W4:Y:S02]  /*0190*/  LDG.E.128 R28, desc[UR4][R22.64+0x800] ;  /* 0x00080004161c7981 */ /* 0x000324000c1e1d00 */
[----:B------:R-:W-:-:S04]  /*01a0*/  IMAD R3, R0, -0x30, R3 ;  /* 0xffffffd000037824 */ /* 0x000fc800078e0203 */
[----:B------:R-:W-:Y:S01]  /*01b0*/  IMAD.WIDE R24, R3, 0x4, R20 ;  /* 0x0000000403187825 */ /* 0x000fe200078e0214 */
[----:B-1----:R-:W1:Y:S05]  /*01c0*/  LDC.64 R22, c[0x0][0x228] ;  /* 0x00008a00ff167b82 */ /* 0x002e6a0000000a00 */
[----:B------:R-:W4:Y:S01]  /*01d0*/  LDG.E.EL.128 R24, desc[UR4][R24.64] ;  /* 0x0000000418187981 */ /* 0x000f22000c2e1d00 */
[----:B------:R-:W-:Y:S01]  /*01e0*/  HFMA2.MMA R0, -RZ, RZ, 1.625, 0 ;  /* 0x3e800000ff007435 */ /* 0x000fe200000001ff */
[----:B-1----:R-:W-:-:S04]  /*01f0*/  IMAD.WIDE R34, R19, 0x4, R22 ;  /* 0x0000000413227825 */ /* 0x002fc800078e0216 */
[----:B--2---:R-:W-:Y:S01]  /*0200*/  FADD R18, R12, 0.0010000000474974513054 ;  /* 0x3a83126f0c127421 */ /* 0x004fe20000000000 */
[----:B------:R-:W-:-:S05]  /*0210*/  FADD R20, R13, 0.0010000000474974513054 ;  /* 0x3a83126f0d147421 */ /* 0x000fca0000000000 */
[----:B------:R-:W1:Y:S01]  /*0220*/  MUFU.SQRT R18, R18 ;  /* 0x0000001200127308 */ /* 0x000e620000002000 */
[----:B------:R-:W-:-:S07]  /*0230*/  FADD R14, R14, 0.0010000000474974513054 ;  /* 0x3a83126f0e0e7421 */ /* 0x000fce0000000000 */
[----:B------:R-:W2:Y:S01]  /*0240*/  MUFU.SQRT R20, R20 ;  /* 0x0000001400147308 */ /* 0x000ea20000002000 */
[----:B------:R-:W-:-:S07]  /*0250*/  FADD R15, R15, 0.0010000000474974513054 ;  /* 0x3a83126f0f0f7421 */ /* 0x000fce0000000000 */
[----:B------:R-:W5:Y:S01]  /*0260*/  MUFU.SQRT R12, R14 ;  /* 0x0000000e000c7308 */ /* 0x000f620000002000 */
[----:B-1----:R-:W-:-:S07]  /*0270*/  FSETP.GT.AND P6, PT, R18, 8.50705917302346158658e+37, PT ;  /* 0x7e8000001200780b */ /* 0x002fce0003fc4000 */
[----:B------:R-:W1:Y:S01]  /*0280*/  MUFU.SQRT R13, R15 ;  /* 0x0000000f000d7308 */ /* 0x000e620000002000 */
[----:B--2---:R-:W-:Y:S02]  /*0290*/  FSETP.GT.AND P5, PT, R20, 8.50705917302346158658e+37, PT ;  /* 0x7e8000001400780b */ /* 0x004fe40003fa4000 */
[----:B------:R-:W-:Y:S02]  /*02a0*/  FSETP.GEU.AND P4, PT, R18, 1.175494350822287508e-38, PT ;  /* 0x008000001200780b */ /* 0x000fe40003f8e000 */
[----:B------:R-:W-:Y:S02]  /*02b0*/  FSETP.GEU.AND P3, PT, R20, 1.175494350822287508e-38, PT ;  /* 0x008000001400780b */ /* 0x000fe40003f6e000 */
[----:B-----5:R-:W-:Y:S01]  /*02c0*/  FSETP.GT.AND P2, PT, R12, 8.50705917302346158658e+37, PT ;  /* 0x7e8000000c00780b */ /* 0x020fe20003f44000 */
[----:B------:R-:W-:Y:S01]  /*02d0*/  @P6 FMUL R18, R18, 0.25 ;  /* 0x3e80000012126820 */ /* 0x000fe20000400000 */
[----:B---3--:R-:W-:Y:S01]  /*02e0*/  FADD R4, R4, -R8 ;  /* 0x8000000804047221 */ /* 0x008fe20000000000 */
[----:B------:R-:W-:-:S02]  /*02f0*/  FSETP.GEU.AND P0, PT, R12, 1.175494350822287508e-38, PT ;  /* 0x008000000c00780b */ /* 0x000fc40003f0e000 */
[----:B------:R-:W-:Y:S02]  /*0300*/  FSEL R8, R0, 1, P6 ;  /* 0x3f80000000087808 */ /* 0x000fe40003000000 */
[----:B------:R-:W-:Y:S01]  /*0310*/  @P5 FMUL R20, R20, 0.25 ;  /* 0x3e80000014145820 */ /* 0x000fe20000400000 */
[C---:B-1----:R-:W-:Y:S01]  /*0320*/  FSETP.GT.AND P1, PT, R13.reuse, 8.50705917302346158658e+37, PT ;  /* 0x7e8000000d00780b */ /* 0x042fe20003f24000 */
[----:B------:R-:W-:Y:S01]  /*0330*/  @!P4 FMUL R18, R18, 16777216 ;  /* 0x4b8000001212c820 */ /* 0x000fe20000400000 */
[----:B------:R-:W-:Y:S01]  /*0340*/  FSETP.GEU.AND P6, PT, R13, 1.175494350822287508e-38, PT ;  /* 0x008000000d00780b */ /* 0x000fe20003fce000 */
[----:B------:R-:W-:Y:S01]  /*0350*/  @!P3 FMUL R20, R20, 16777216 ;  /* 0x4b8000001414b820 */ /* 0x000fe20000400000 */
[----:B------:R-:W-:Y:S02]  /*0360*/  FADD R5, R5, -R9 ;  /* 0x8000000905057221 */ /* 0x000fe40000000000 */
[----:B------:R-:W1:Y:S01]  /*0370*/  MUFU.RCP R9, R18 ;  /* 0x0000001200097308 */ /* 0x000e620000001000 */
[----:B------:R-:W-:Y:S01]  /*0380*/  @P2 FMUL R12, R12, 0.25 ;  /* 0x3e8000000c0c2820 */ /* 0x000fe20000400000 */
[----:B------:R-:W-:-:S06]  /*0390*/  FADD R7, R7, -R11 ;  /* 0x8000000b07077221 */ /* 0x000fcc0000000000 */
[----:B------:R-:W2:Y:S01]  /*03a0*/  MUFU.RCP R20, R20 ;  /* 0x0000001400147308 */ /* 0x000ea20000001000 */
[----:B------:R-:W-:Y:S01]  /*03b0*/  @P1 FMUL R13, R13, 0.25 ;  /* 0x3e8000000d0d1820 */ /* 0x000fe20000400000 */
[----:B------:R-:W-:Y:S01]  /*03c0*/  @!P0 FMUL R12, R12, 16777216 ;  /* 0x4b8000000c0c8820 */ /* 0x000fe20000400000 */
[----:B------:R-:W-:Y:S01]  /*03d0*/  FSEL R11, R0, 1, P5 ;  /* 0x3f800000000b7808 */ /* 0x000fe20002800000 */
[----:B----4-:R-:W-:Y:S01]  /*03e0*/  FADD R29, R29, -R25 ;  /* 0x800000191d1d7221 */ /* 0x010fe20000000000 */
[----:B------:R-:W-:Y:S01]  /*03f0*/  @!P6 FMUL R13, R13, 16777216 ;  /* 0x4b8000000d0de820 */ /* 0x000fe20000400000 */
[----:B------:R-:W-:Y:S01]  /*0400*/  FADD R24, R28, -R24 ;  /* 0x800000181c187221 */ /* 0x000fe20000000000 */
[----:B------:R-:W-:Y:S01]  /*0410*/  @!P4 FMUL R8, R8, 16777216 ;  /* 0x4b8000000808c820 */ /* 0x000fe20000400000 */
[----:B------:R-:W3:Y:S01]  /*0420*/  MUFU.RCP R25, R12 ;  /* 0x0000000c00197308 */ /* 0x000ee20000001000 */
[----:B------:R-:W-:Y:S02]  /*0430*/  @!P3 FMUL R11, R11, 16777216 ;  /* 0x4b8000000b0bb820 */ /* 0x000fe40000400000 */
[----:B-1----:R-:W-:Y:S01]  /*0440*/  FMUL R9, R9, R8 ;  /* 0x0000000809097220 */ /* 0x002fe20000400000 */
[----:B------:R-:W-:-:S04]  /*0450*/  FSEL R8, R0, 1, P2 ;  /* 0x3f80000000087808 */ /* 0x000fc80001000000 */
[----:B------:R-:W1:Y:S01]  /*0460*/  MUFU.RCP R28, R13 ;  /* 0x0000000d001c7308 */ /* 0x000e620000001000 */
[----:B--2---:R-:W-:Y:S01]  /*0470*/  FMUL R18, R20, R11 ;  /* 0x0000000b14127220 */ /* 0x004fe20000400000 */
[----:B------:R-:W-:Y:S01]  /*0480*/  FSEL R11, R0, 1, P1 ;  /* 0x3f800000000b7808 */ /* 0x000fe20000800000 */
[----:B------:R-:W-:Y:S01]  /*0490*/  @!P0 FMUL R8, R8, 16777216 ;  /* 0x4b80000008088820 */ /* 0x000fe20000400000 */
[----:B------:R-:W-:-:S03]  /*04a0*/  FMUL R21, R9, R4 ;  /* 0x0000000409157220 */ /* 0x000fc60000400000 */
[----:B------:R-:W-:Y:S01]  /*04b0*/  @!P6 FMUL R11, R11, 16777216 ;  /* 0x4b8000000b0be820 */ /* 0x000fe20000400000 */
[----:B---3--:R-:W-:Y:S01]  /*04c0*/  FMUL R25, R25, R8 ;  /* 0x0000000819197220 */ /* 0x008fe20000400000 */
[----:B------:R-:W-:Y:S01]  /*04d0*/  FADD R6, R6, -R10 ;  /* 0x8000000a06067221 */ /* 0x000fe20000000000 */
[----:B0-----:R-:W-:-:S04]  /*04e0*/  IMAD.WIDE R8, R19, 0x4, R32 ;  /* 0x0000000413087825 */ /* 0x001fc800078e0220 */
[----:B------:R-:W-:Y:S01]  /*04f0*/  FMUL R18, R18, R5 ;  /* 0x0000000512127220 */ /* 0x000fe20000400000 */
[----:B-1----:R-:W-:Y:S01]  /*0500*/  FMUL R28, R28, R11 ;  /* 0x0000000b1c1c7220 */ /* 0x002fe20000400000 */
[----:B------:R-:W-:Y:S01]  /*0510*/  FMUL R25, R25, R6 ;  /* 0x0000000619197220 */ /* 0x000fe20000400000 */
[----:B------:R-:W2:Y:S02]  /*0520*/  LDG.E.EL.128 R8, desc[UR4][R8.64] ;  /* 0x0000000408087981 */ /* 0x000ea4000c2e1d00 */
[----:B------:R-:W-:Y:S02]  /*0530*/  FMUL R28, R28, R7 ;  /* 0x000000071c1c7220 */ /* 0x000fe40000400000 */
[----:B------:R-:W2:Y:S01]  /*0540*/  LDG.E.EL.128 R4, desc[UR4][R34.64] ;  /* 0x0000000422047981 */ /* 0x000ea2000c2e1d00 */
[----:B------:R-:W-:-:S06]  /*0550*/  IMAD.WIDE R12, R3, 0x4, R16 ;  /* 0x00000004030c7825 */ /* 0x000fcc00078e0210 */
[----:B------:R-:W3:Y:S01]  /*0560*/  LDG.E.EL.128 R12, desc[UR4][R12.64] ;  /* 0x000000040c0c7981 */ /* 0x000ee2000c2e1d00 */
[----:B------:R-:W-:-:S04]  /*0570*/  IMAD.WIDE R16, R3, 0x4, R22 ;  /* 0x0000000403107825 */ /* 0x000fc800078e0216 */
[----:B------:R-:W-:-:S04]  /*0580*/  IMAD.WIDE R22, R3, 0x4, R32 ;  /* 0x0000000403167825 */ /* 0x000fc800078e0220 */
[----:B--2---:R-:W-:Y:S01]  /*0590*/  FFMA R4, R4, R21, R8 ;  /* 0x0000001504047223 */ /* 0x004fe20000000008 */
[----:B------:R-:W-:Y:S01]  /*05a0*/  FFMA R5, R5, R18, R9 ;  /* 0x0000001205057223 */ /* 0x000fe20000000009 */
[----:B------:R-:W2:Y:S04]  /*05b0*/  LDG.E.EL.128 R20, desc[UR4][R22.64] ;  /* 0x0000000416147981 */ /* 0x000ea8000c2e1d00 */
[----:B------:R-:W2:Y:S01]  /*05c0*/  LDG.E.EL.128 R16, desc[UR4][R16.64] ;  /* 0x0000000410107981 */ /* 0x000ea2000c2e1d00 */
[----:B---3--:R-:W-:-:S06]  /*05d0*/  FADD R3, R12, 0.0010000000474974513054 ;  /* 0x3a83126f0c037421 */ /* 0x008fcc0000000000 */
[----:B------:R-:W0:Y:S01]  /*05e0*/  MUFU.SQRT R3, R3 ;  /* 0x0000000300037308 */ /* 0x000e220000002000 */
[----:B------:R-:W-:Y:S01]  /*05f0*/  FADD R13, R13, 0.0010000000474974513054 ;  /* 0x3a83126f0d0d7421 */ /* 0x000fe20000000000 */
[----:B------:R-:W-:Y:S01]  /*0600*/  FADD R14, R14, 0.0010000000474974513054 ;  /* 0x3a83126f0e0e7421 */ /* 0x000fe20000000000 */
[----:B------:R-:W-:Y:S01]  /*0610*/  FADD R15, R15, 0.0010000000474974513054 ;  /* 0x3a83126f0f0f7421 */ /* 0x000fe20000000000 */
[----:B------:R-:W-:Y:S01]  /*0620*/  FFMA R6, R6, R25, R10 ;  /* 0x0000001906067223 */ /* 0x000fe2000000000a */
[----:B------:R-:W-:-:S03]  /*0630*/  FFMA R7, R7, R28, R11 ;  /* 0x0000001c07077223 */ /* 0x000fc6000000000b */
[----:B------:R-:W1:Y:S08]  /*0640*/  MUFU.SQRT R11, R13 ;  /* 0x0000000d000b7308 */ /* 0x000e700000002000 */
[----:B------:R-:W3:Y:S01]  /*0650*/  MUFU.SQRT R12, R14 ;  /* 0x0000000e000c7308 */ /* 0x000ee20000002000 */
[----:B0-----:R-:W-:-:S07]  /*0660*/  FSETP.GT.AND P6, PT, R3, 8.50705917302346158658e+37, PT ;  /* 0x7e8000000300780b */ /* 0x001fce0003fc4000 */
[----:B------:R-:W0:Y:S01]  /*0670*/  MUFU.SQRT R10, R15 ;  /* 0x0000000f000a7308 */ /* 0x000e220000002000 */
[----:B------:R-:W-:Y:S02]  /*0680*/  FSETP.GEU.AND P5, PT, R3, 1.175494350822287508e-38, PT ;  /* 0x008000000300780b */ /* 0x000fe40003fae000 */
[----:B-1----:R-:W-:Y:S02]  /*0690*/  FSETP.GT.AND P4, PT, R11, 8.50705917302346158658e+37, PT ;  /* 0x7e8000000b00780b */ /* 0x002fe40003f84000 */
[----:B---3--:R-:W-:Y:S01]  /*06a0*/  FSETP.GT.AND P2, PT, R12, 8.50705917302346158658e+37, PT ;  /* 0x7e8000000c00780b */ /* 0x008fe20003f44000 */
[----:B------:R-:W-:Y:S01]  /*06b0*/  @P6 FMUL R3, R3, 0.25 ;  /* 0x3e80000003036820 */ /* 0x000fe20000400000 */
[----:B------:R-:W-:Y:S02]  /*06c0*/  FSEL R8, R0, 1, P6 ;  /* 0x3f80000000087808 */ /* 0x000fe40003000000 */
[----:B------:R-:W-:Y:S02]  /*06d0*/  FSETP.GEU.AND P3, PT, R11, 1.175494350822287508e-38, PT ;  /* 0x008000000b00780b */ /* 0x000fe40003f6e000 */
[----:B0-----:R-:W-:-:S02]  /*06e0*/  FSETP.GT.AND P1, PT, R10, 8.50705917302346158658e+37, PT ;  /* 0x7e8000000a00780b */ /* 0x001fc40003f24000 */
[----:B------:R-:W-:Y:S02]  /*06f0*/  FSETP.GEU.AND P0, PT, R12, 1.175494350822287508e-38, PT ;  /* 0x008000000c00780b */ /* 0x000fe40003f0e000 */
[----:B------:R-:W-:Y:S01]  /*0700*/  FSETP.GEU.AND P6, PT, R10, 1.175494350822287508e-38, PT ;  /* 0x008000000a00780b */ /* 0x000fe20003fce000 */
[----:B------:R-:W-:Y:S01]  /*0710*/  @!P5 FMUL R3, R3, 16777216 ;  /* 0x4b8000000303d820 */ /* 0x000fe20000400000 */
[----:B------:R-:W-:Y:S01]  /*0720*/  @P4 FMUL R11, R11, 0.25 ;  /* 0x3e8000000b0b4820 */ /* 0x000fe20000400000 */
[----:B------:R-:W-:-:S04]  /*0730*/  @P2 FMUL R12, R12, 0.25 ;  /* 0x3e8000000c0c2820 */ /* 0x000fc80000400000 */
[----:B------:R-:W0:Y:S02]  /*0740*/  MUFU.RCP R3, R3 ;  /* 0x0000000300037308 */ /* 0x000e240000001000 */
[----:B------:R-:W-:Y:S01]  /*0750*/  @P1 FMUL R10, R10, 0.25 ;  /* 0x3e8000000a0a1820 */ /* 0x000fe20000400000 */
[----:B------:R-:W-:Y:S01]  /*0760*/  @!P3 FMUL R11, R11, 16777216 ;  /* 0x4b8000000b0bb820 */ /* 0x000fe20000400000 */
[----:B------:R-:W-:Y:S02]  /*0770*/  @!P0 FMUL R12, R12, 16777216 ;  /* 0x4b8000000c0c8820 */ /* 0x000fe40000400000 */
[----:B------:R-:W-:Y:S01]  /*0780*/  @!P6 FMUL R10, R10, 16777216 ;  /* 0x4b8000000a0ae820 */ /* 0x000fe20000400000 */
[----:B------:R-:W-:Y:S02]  /*0790*/  @!P5 FMUL R8, R8, 16777216 ;  /* 0x4b8000000808d820 */ /* 0x000fe40000400000 */
[----:B------:R-:W1:Y:S01]  /*07a0*/  MUFU.RCP R11, R11 ;  /* 0x0000000b000b7308 */ /* 0x000e620000001000 */
[----:B------:R-:W-:-:S07]  /*07b0*/  FSEL R14, R0, 1, P4 ;  /* 0x3f800000000e7808 */ /* 0x000fce0002000000 */
[----:B------:R-:W3:Y:S01]  /*07c0*/  MUFU.RCP R12, R12 ;  /* 0x0000000c000c7308 */ /* 0x000ee20000001000 */
[----:B------:R-:W-:-:S07]  /*07d0*/  FSEL R13, R0, 1, P2 ;  /* 0x3f800000000d7808 */ /* 0x000fce0001000000 */
[----:B------:R-:W4:Y:S01]  /*07e0*/  MUFU.RCP R10, R10 ;  /* 0x0000000a000a7308 */ /* 0x000f220000001000 */
[----:B------:R-:W-:Y:S01]  /*07f0*/  FSEL R15, R0, 1, P1 ;  /* 0x3f800000000f7808 */ /* 0x000fe20000800000 */
[----:B0-----:R-:W-:Y:S02]  /*0800*/  FMUL R3, R3, R8 ;  /* 0x0000000803037220 */ /* 0x001fe40000400000 */
[----:B------:R-:W0:Y:S01]  /*0810*/  LDC.64 R8, c[0x0][0x238] ;  /* 0x00008e00ff087b82 */ /* 0x000e220000000a00 */
[----:B------:R-:W-:Y:S01]  /*0820*/  @!P3 FMUL R14, R14, 16777216 ;  /* 0x4b8000000e0eb820 */ /* 0x000fe20000400000 */
[----:B------:R-:W-:Y:S01]  /*0830*/  @!P0 FMUL R13, R13, 16777216 ;  /* 0x4b8000000d0d8820 */ /* 0x000fe20000400000 */
[----:B------:R-:W-:Y:S01]  /*0840*/  @!P6 FMUL R15, R15, 16777216 ;  /* 0x4b8000000f0fe820 */ /* 0x000fe20000400000 */
[----:B------:R-:W-:Y:S01]  /*0850*/  FADD R26, R30, -R26 ;  /* 0x8000001a1e1a7221 */ /* 0x000fe20000000000 */
[----:B------:R-:W-:Y:S01]  /*0860*/  FADD R27, R31, -R27 ;  /* 0x8000001b1f1b7221 */ /* 0x000fe20000000000 */
[----:B-1----:R-:W-:Y:S01]  /*0870*/  FMUL R14, R11, R14 ;  /* 0x0000000e0b0e7220 */ /* 0x002fe20000400000 */
[----:B---3--:R-:W-:Y:S01]  /*0880*/  FMUL R13, R12, R13 ;  /* 0x0000000d0c0d7220 */ /* 0x008fe20000400000 */
[----:B----4-:R-:W-:Y:S01]  /*0890*/  FMUL R0, R10, R15 ;  /* 0x0000000f0a007220 */ /* 0x010fe20000400000 */
[----:B------:R-:W-:Y:S01]  /*08a0*/  FMUL R3, R3, R24 ;  /* 0x0000001803037220 */ /* 0x000fe20000400000 */
[----:B------:R-:W-:Y:S01]  /*08b0*/  FMUL R14, R14, R29 ;  /* 0x0000001d0e0e7220 */ /* 0x000fe20000400000 */
[----:B------:R-:W-:Y:S01]  /*08c0*/  FMUL R13, R13, R26 ;  /* 0x0000001a0d0d7220 */ /* 0x000fe20000400000 */
[----:B------:R-:W-:Y:S01]  /*08d0*/  FMUL R0, R0, R27 ;  /* 0x0000001b00007220 */ /* 0x000fe20000400000 */
[----:B------:R-:W-:-:S02]  /*08e0*/  FSETP.GEU.AND P6, PT, R7, RZ, PT ;  /* 0x000000ff0700720b */ /* 0x000fc40003fce000 */
[----:B------:R-:W-:Y:S02]  /*08f0*/  FSETP.GEU.AND P0, PT, R6, RZ, PT ;  /* 0x000000ff0600720b */ /* 0x000fe40003f0e000 */
[----:B------:R-:W-:Y:S02]  /*0900*/  SEL R7, R7, RZ, P6 ;  /* 0x000000ff07077207 */ /* 0x000fe40003000000 */
[C---:B------:R-:W-:Y:S02]  /*0910*/  FSETP.GEU.AND P1, PT, R5.reuse, RZ, PT ;  /* 0x000000ff0500720b */ /* 0x040fe40003f2e000 */
[----:B------:R-:W-:Y:S01]  /*0920*/  FSETP.GEU.AND P2, PT, R4, RZ, PT ;  /* 0x000000ff0400720b */ /* 0x000fe20003f4e000 */
[----:B0-----:R-:W-:Y:S01]  /*0930*/  IMAD.WIDE R8, R2, 0x4, R8 ;  /* 0x0000000402087825 */ /* 0x001fe200078e0208 */
[----:B------:R-:W-:Y:S02]  /*0940*/  SEL R6, R6, RZ, P0 ;  /* 0x000000ff06067207 */ /* 0x000fe40000000000 */
[----:B------:R-:W-:-:S02]  /*0950*/  SEL R5, R5, RZ, P1 ;  /* 0x000000ff05057207 */ /* 0x000fc40000800000 */
[----:B------:R-:W-:-:S05]  /*0960*/  SEL R4, R4, RZ, P2 ;  /* 0x000000ff04047207 */ /* 0x000fca0001000000 */
[----:B------:R-:W-:Y:S01]  /*0970*/  STG.E.128 desc[UR4][R8.64], R4 ;  /* 0x0000000408007986 */ /* 0x000fe2000c101d04 */
[----:B--2---:R-:W-:Y:S01]  /*0980*/  FFMA R3, R16, R3, R20 ;  /* 0x0000000310037223 */ /* 0x004fe20000000014 */
[----:B------:R-:W-:Y:S01]  /*0990*/  FFMA R14, R17, R14, R21 ;  /* 0x0000000e110e7223 */ /* 0x000fe20000000015 */
[----:B------:R-:W-:Y:S01]  /*09a0*/  FFMA R13, R18, R13, R22 ;  /* 0x0000000d120d7223 */ /* 0x000fe20000000016 */
[----:B------:R-:W-:Y:S02]  /*09b0*/  FFMA R0, R19, R0, R23 ;  /* 0x0000000013007223 */ /* 0x000fe40000000017 */
[----:B------:R-:W-:Y:S02]  /*09c0*/  FSETP.GEU.AND P5, PT, R3, RZ, PT ;  /* 0x000000ff0300720b */ /* 0x000fe40003fae000 */
[----:B------:R-:W-:Y:S02]  /*09d0*/  FSETP.GEU.AND P3, PT, R13, RZ, PT ;  /* 0x000000ff0d00720b */ /* 0x000fe40003f6e000 */
[----:B------:R-:W-:-:S02]  /*09e0*/  FSETP.GEU.AND P4, PT, R14, RZ, PT ;  /* 0x000000ff0e00720b */ /* 0x000fc40003f8e000 */
[----:B------:R-:W-:Y:S02]  /*09f0*/  FSETP.GEU.AND P6, PT, R0, RZ, PT ;  /* 0x000000ff0000720b */ /* 0x000fe40003fce000 */
[----:B------:R-:W-:Y:S02]  /*0a00*/  SEL R18, R13, RZ, P3 ;  /* 0x000000ff0d127207 */ /* 0x000fe40001800000 */
[----:B------:R-:W-:Y:S02]  /*0a10*/  SEL R17, R14, RZ, P4 ;  /* 0x000000ff0e117207 */ /* 0x000fe40002000000 */
[----:B------:R-:W-:Y:S02]  /*0a20*/  SEL R16, R3, RZ, P5 ;  /* 0x000000ff03107207 */ /* 0x000fe40002800000 */
[----:B------:R-:W-:-:S05]  /*0a30*/  SEL R19, R0, RZ, P6 ;  /* 0x000000ff00137207 */ /* 0x000fca0003000000 */
[----:B------:R-:W-:Y:S01]  /*0a40*/  STG.E.128 desc[UR4][R8.64+0x800], R16 ;  /* 0x0008001008007986 */ /* 0x000fe2000c101d04 */
[----:B------:R-:W-:Y:S05]  /*0a50*/  EXIT ;  /* 0x000000000000794d */ /* 0x000fea0003800000 */
.L_x_0:
[----:B------:R-:W-:-:S00]  /*0a60*/  BRA `(.L_x_0) ;  /* 0xfffffffc00fc7947 */ /* 0x000fc0000383ffff */
[----:B------:R-:W-:-:S00]  /*0a70*/  NOP ;  /* 0x0000000000007918 */ /* 0x000fc00000000000 */
        /* <DEDUP_REMOVED lines=8> */
.L_x_1:


//--------------------- .nv.global.init           --------------------------
	.section	.nv.global.init,"aw",@progbits
.nv.global.init:
	.type		_$_str,@object
	.size		_$_str,(_$_str_$_2 - _$_str)
_$_str:
        /*0000*/ 	.byte	0x5f, 0x5f, 0x43, 0x55, 0x44, 0x41, 0x5f, 0x46, 0x54, 0x5a, 0x00
	.type		_$_str_$_2,@object
	.size		_$_str_$_2,(.L_1 - _$_str_$_2)
_$_str_$_2:
        /*000b*/ 	.byte	0x5f, 0x5f, 0x43, 0x55, 0x44, 0x41, 0x5f, 0x50, 0x52, 0x45, 0x43, 0x5f, 0x53, 0x51, 0x52, 0x54
        /*001b*/ 	.byte	0x00
.L_1:


//--------------------- .nv.constant0.triton_poi_fused__native_batch_norm_legit_no_training_relu_5 --------------------------
	.section	.nv.constant0.triton_poi_fused__native_batch_norm_legit_no_training_relu_5,"a",@progbits
	.sectionflags	@""
	.align	4
.nv.constant0.triton_poi_fused__native_batch_norm_legit_no_training_relu_5:
	.zero		580
